//
// Generated by NVIDIA NVVM Compiler
//
// Compiler Build ID: CL-36424714
// Cuda compilation tools, release 13.0, V13.0.88
// Based on NVVM 20.0.0
//

.version 9.0
.target sm_100
.address_size 64

	// .globl	_Z11ckCountWordPcS_Pi
.global .align 1 .b8 _ZN34_INTERNAL_b0b6cdf5_4_k_cu_4611ecad4cuda3std3__45__cpo5beginE[1];
.global .align 1 .b8 _ZN34_INTERNAL_b0b6cdf5_4_k_cu_4611ecad4cuda3std3__45__cpo3endE[1];
.global .align 1 .b8 _ZN34_INTERNAL_b0b6cdf5_4_k_cu_4611ecad4cuda3std3__45__cpo6cbeginE[1];
.global .align 1 .b8 _ZN34_INTERNAL_b0b6cdf5_4_k_cu_4611ecad4cuda3std3__45__cpo4cendE[1];
.global .align 1 .b8 _ZN34_INTERNAL_b0b6cdf5_4_k_cu_4611ecad4cuda3std3__45__cpo6rbeginE[1];
.global .align 1 .b8 _ZN34_INTERNAL_b0b6cdf5_4_k_cu_4611ecad4cuda3std3__45__cpo4rendE[1];
.global .align 1 .b8 _ZN34_INTERNAL_b0b6cdf5_4_k_cu_4611ecad4cuda3std3__45__cpo7crbeginE[1];
.global .align 1 .b8 _ZN34_INTERNAL_b0b6cdf5_4_k_cu_4611ecad4cuda3std3__45__cpo5crendE[1];
.global .align 1 .b8 _ZN34_INTERNAL_b0b6cdf5_4_k_cu_4611ecad4cuda3std3__436_GLOBAL__N__b0b6cdf5_4_k_cu_4611ecad6ignoreE[1];
.global .align 1 .b8 _ZN34_INTERNAL_b0b6cdf5_4_k_cu_4611ecad4cuda3std3__419piecewise_constructE[1];
.global .align 1 .b8 _ZN34_INTERNAL_b0b6cdf5_4_k_cu_4611ecad4cuda3std3__48in_placeE[1];
.global .align 1 .b8 _ZN34_INTERNAL_b0b6cdf5_4_k_cu_4611ecad4cuda3std3__420unreachable_sentinelE[1];
.global .align 1 .b8 _ZN34_INTERNAL_b0b6cdf5_4_k_cu_4611ecad4cuda3std3__47nulloptE[1];
.global .align 1 .b8 _ZN34_INTERNAL_b0b6cdf5_4_k_cu_4611ecad4cuda3std3__48unexpectE[1];
.global .align 1 .b8 _ZN34_INTERNAL_b0b6cdf5_4_k_cu_4611ecad4cuda3std6ranges3__45__cpo4swapE[1];
.global .align 1 .b8 _ZN34_INTERNAL_b0b6cdf5_4_k_cu_4611ecad4cuda3std6ranges3__45__cpo9iter_moveE[1];
.global .align 1 .b8 _ZN34_INTERNAL_b0b6cdf5_4_k_cu_4611ecad4cuda3std6ranges3__45__cpo5beginE[1];
.global .align 1 .b8 _ZN34_INTERNAL_b0b6cdf5_4_k_cu_4611ecad4cuda3std6ranges3__45__cpo3endE[1];
.global .align 1 .b8 _ZN34_INTERNAL_b0b6cdf5_4_k_cu_4611ecad4cuda3std6ranges3__45__cpo6cbeginE[1];
.global .align 1 .b8 _ZN34_INTERNAL_b0b6cdf5_4_k_cu_4611ecad4cuda3std6ranges3__45__cpo4cendE[1];
.global .align 1 .b8 _ZN34_INTERNAL_b0b6cdf5_4_k_cu_4611ecad4cuda3std6ranges3__45__cpo7advanceE[1];
.global .align 1 .b8 _ZN34_INTERNAL_b0b6cdf5_4_k_cu_4611ecad4cuda3std6ranges3__45__cpo9iter_swapE[1];
.global .align 1 .b8 _ZN34_INTERNAL_b0b6cdf5_4_k_cu_4611ecad4cuda3std6ranges3__45__cpo4nextE[1];
.global .align 1 .b8 _ZN34_INTERNAL_b0b6cdf5_4_k_cu_4611ecad4cuda3std6ranges3__45__cpo4prevE[1];
.global .align 1 .b8 _ZN34_INTERNAL_b0b6cdf5_4_k_cu_4611ecad4cuda3std6ranges3__45__cpo4dataE[1];
.global .align 1 .b8 _ZN34_INTERNAL_b0b6cdf5_4_k_cu_4611ecad4cuda3std6ranges3__45__cpo5cdataE[1];
.global .align 1 .b8 _ZN34_INTERNAL_b0b6cdf5_4_k_cu_4611ecad4cuda3std6ranges3__45__cpo4sizeE[1];
.global .align 1 .b8 _ZN34_INTERNAL_b0b6cdf5_4_k_cu_4611ecad4cuda3std6ranges3__45__cpo5ssizeE[1];
.global .align 1 .b8 _ZN34_INTERNAL_b0b6cdf5_4_k_cu_4611ecad4cuda3std6ranges3__45__cpo8distanceE[1];
.global .align 1 .b8 _ZN34_INTERNAL_b0b6cdf5_4_k_cu_4611ecad6thrust24THRUST_300001_SM_1000_NS8cuda_cub3parE[1];
.global .align 1 .b8 _ZN34_INTERNAL_b0b6cdf5_4_k_cu_4611ecad6thrust24THRUST_300001_SM_1000_NS8cuda_cub10par_nosyncE[1];
.global .align 1 .b8 _ZN34_INTERNAL_b0b6cdf5_4_k_cu_4611ecad6thrust24THRUST_300001_SM_1000_NS6system6detail10sequential3seqE[1];
.global .align 1 .b8 _ZN34_INTERNAL_b0b6cdf5_4_k_cu_4611ecad6thrust24THRUST_300001_SM_1000_NS12placeholders2_1E[1];
.global .align 1 .b8 _ZN34_INTERNAL_b0b6cdf5_4_k_cu_4611ecad6thrust24THRUST_300001_SM_1000_NS12placeholders2_2E[1];
.global .align 1 .b8 _ZN34_INTERNAL_b0b6cdf5_4_k_cu_4611ecad6thrust24THRUST_300001_SM_1000_NS12placeholders2_3E[1];
.global .align 1 .b8 _ZN34_INTERNAL_b0b6cdf5_4_k_cu_4611ecad6thrust24THRUST_300001_SM_1000_NS12placeholders2_4E[1];
.global .align 1 .b8 _ZN34_INTERNAL_b0b6cdf5_4_k_cu_4611ecad6thrust24THRUST_300001_SM_1000_NS12placeholders2_5E[1];
.global .align 1 .b8 _ZN34_INTERNAL_b0b6cdf5_4_k_cu_4611ecad6thrust24THRUST_300001_SM_1000_NS12placeholders2_6E[1];
.global .align 1 .b8 _ZN34_INTERNAL_b0b6cdf5_4_k_cu_4611ecad6thrust24THRUST_300001_SM_1000_NS12placeholders2_7E[1];
.global .align 1 .b8 _ZN34_INTERNAL_b0b6cdf5_4_k_cu_4611ecad6thrust24THRUST_300001_SM_1000_NS12placeholders2_8E[1];
.global .align 1 .b8 _ZN34_INTERNAL_b0b6cdf5_4_k_cu_4611ecad6thrust24THRUST_300001_SM_1000_NS12placeholders2_9E[1];
.global .align 1 .b8 _ZN34_INTERNAL_b0b6cdf5_4_k_cu_4611ecad6thrust24THRUST_300001_SM_1000_NS12placeholders3_10E[1];
.global .align 1 .b8 _ZN34_INTERNAL_b0b6cdf5_4_k_cu_4611ecad6thrust24THRUST_300001_SM_1000_NS3seqE[1];

.visible .entry _Z11ckCountWordPcS_Pi(
	.param .u64 .ptr .align 1 _Z11ckCountWordPcS_Pi_param_0,
	.param .u64 .ptr .align 1 _Z11ckCountWordPcS_Pi_param_1,
	.param .u64 .ptr .align 1 _Z11ckCountWordPcS_Pi_param_2
)
{
	.reg .pred 	%p<5>;
	.reg .b16 	%rs<8>;
	.reg .b32 	%r<13>;
	.reg .b64 	%rd<19>;

	ld.param.u64 	%rd9, [_Z11ckCountWordPcS_Pi_param_0];
	ld.param.u64 	%rd10, [_Z11ckCountWordPcS_Pi_param_1];
	ld.param.u64 	%rd11, [_Z11ckCountWordPcS_Pi_param_2];
	cvta.to.global.u64 	%rd12, %rd11;
	cvta.to.global.u64 	%rd13, %rd10;
	cvta.to.global.u64 	%rd1, %rd9;
	mov.u32 	%r4, %tid.x;
	mov.u32 	%r5, %ctaid.x;
	mov.u32 	%r6, %ntid.x;
	mad.lo.s32 	%r7, %r5, %r6, %r4;
	mul.lo.s32 	%r8, %r7, 13000;
	cvt.s64.s32 	%rd14, %r8;
	add.s64 	%rd2, %rd13, %rd14;
	mul.wide.s32 	%rd15, %r7, 4;
	add.s64 	%rd3, %rd12, %rd15;
	mov.b32 	%r12, 0;
$L__BB0_1:
	mul.lo.s32 	%r9, %r12, 13000;
	cvt.u64.u32 	%rd16, %r9;
	add.s64 	%rd17, %rd1, %rd16;
	ld.global.u8 	%rs7, [%rd17];
	ld.global.u8 	%rs4, [%rd2];
	setp.ne.s16 	%p1, %rs7, %rs4;
	@%p1 bra 	$L__BB0_6;
	mov.u64 	%rd18, %rd2;
$L__BB0_3:
	setp.eq.s16 	%p2, %rs7, 0;
	@%p2 bra 	$L__BB0_5;
	add.s64 	%rd7, %rd17, 1;
	add.s64 	%rd8, %rd18, 1;
	ld.global.u8 	%rs7, [%rd17+1];
	ld.global.u8 	%rs6, [%rd18+1];
	setp.eq.s16 	%p3, %rs7, %rs6;
	mov.u64 	%rd17, %rd7;
	mov.u64 	%rd18, %rd8;
	@%p3 bra 	$L__BB0_3;
	bra.uni 	$L__BB0_6;
$L__BB0_5:
	ld.global.u32 	%r10, [%rd3];
	add.s32 	%r11, %r10, 1;
	st.global.u32 	[%rd3], %r11;
$L__BB0_6:
	add.s32 	%r12, %r12, 1;
	setp.ne.s32 	%p4, %r12, 10000;
	@%p4 bra 	$L__BB0_1;
	ret;

}
	// .globl	_ZN3cub18CUB_300001_SM_10006detail11EmptyKernelIvEEvv
.visible .entry _ZN3cub18CUB_300001_SM_10006detail11EmptyKernelIvEEvv()
{


	ret;

}


// ===== COMPILED SASS (sm_100) =====

	.target	sm_100

	.elftype	@"ET_EXEC"


//--------------------- .note.nv.tkinfo           --------------------------
	.section	.note.nv.tkinfo,"",@"SHT_NOTE"
	.sectionflags	@"SHF_NOTE_NV_TKINFO"
	.tkinfo
        /*0018*/ 	.word	0x00000002
        /*0030*/ 	.string	""
        /*0030*/ 	.string	"ptxas"
        /*0030*/ 	.string	"Cuda compilation tools, release 13.0, V13.0.88"
        /*0030*/ 	.string	"Build cuda_13.0.r13.0/compiler.36424714_0"
        /*0030*/ 	.string	"-arch sm_100 -m 64 "



//--------------------- .note.nv.cuinfo           --------------------------
	.section	.note.nv.cuinfo,"",@"SHT_NOTE"
	.sectionflags	@"SHF_NOTE_NV_CUINFO"
        /*0018*/ 	.short	0x0002
        /*001a*/ 	.short	0x0064
        /*001c*/ 	.short	0x0082
	.zero		2


//--------------------- .nv.info                  --------------------------
	.section	.nv.info,"",@"SHT_CUDA_INFO"
	.align	4


	//----- nvinfo : EIATTR_REGCOUNT
	.align		4
        /*0000*/ 	.byte	0x04, 0x2f
        /*0002*/ 	.short	(.L_44 - .L_43)
	.align		4
.L_43:
        /*0004*/ 	.word	index@(_Z11ckCountWordPcS_Pi)
        /*0008*/ 	.word	0x0000000f


	//----- nvinfo : EIATTR_FRAME_SIZE
	.align		4
.L_44:
        /*000c*/ 	.byte	0x04, 0x11
        /*000e*/ 	.short	(.L_46 - .L_45)
	.align		4
.L_45:
        /*0010*/ 	.word	index@(_Z11ckCountWordPcS_Pi)
        /*0014*/ 	.word	0x00000000


	//----- nvinfo : EIATTR_REGCOUNT
	.align		4
.L_46:
        /*0018*/ 	.byte	0x04, 0x2f
        /*001a*/ 	.short	(.L_48 - .L_47)
	.align		4
.L_47:
        /*001c*/ 	.word	index@(_ZN3cub18CUB_300001_SM_10006detail11EmptyKernelIvEEvv)
        /*0020*/ 	.word	0x00000004


	//----- nvinfo : EIATTR_FRAME_SIZE
	.align		4
.L_48:
        /*0024*/ 	.byte	0x04, 0x11
        /*0026*/ 	.short	(.L_50 - .L_49)
	.align		4
.L_49:
        /*0028*/ 	.word	index@(_ZN3cub18CUB_300001_SM_10006detail11EmptyKernelIvEEvv)
        /*002c*/ 	.word	0x00000000


	//----- nvinfo : EIATTR_MIN_STACK_SIZE
	.align		4
.L_50:
        /*0030*/ 	.byte	0x04, 0x12
        /*0032*/ 	.short	(.L_52 - .L_51)
	.align		4
.L_51:
        /*0034*/ 	.word	index@(_ZN3cub18CUB_300001_SM_10006detail11EmptyKernelIvEEvv)
        /*0038*/ 	.word	0x00000000


	//----- nvinfo : EIATTR_MIN_STACK_SIZE
	.align		4
.L_52:
        /*003c*/ 	.byte	0x04, 0x12
        /*003e*/ 	.short	(.L_54 - .L_53)
	.align		4
.L_53:
        /*0040*/ 	.word	index@(_Z11ckCountWordPcS_Pi)
        /*0044*/ 	.word	0x00000000
.L_54:


//--------------------- .nv.compat                --------------------------
	.section	.nv.compat,"",@"SHT_CUDA_COMPAT_INFO"
	.align	4
        /*0000*/ 	.byte	0x02, 0x09, 0x00, 0x00, 0x02, 0x02, 0x01, 0x00, 0x02, 0x05, 0x05, 0x00, 0x03, 0x07, 0x01, 0x01
        /*0010*/ 	.byte	0x02, 0x03, 0x00, 0x00, 0x02, 0x06, 0x01, 0x00, 0x04, 0x0b, 0x08, 0x00, 0x09, 0x00, 0x00, 0x00
        /*0020*/ 	.byte	0x00, 0x00, 0x00, 0x00


//--------------------- .nv.info._ZN3cub18CUB_300001_SM_10006detail11EmptyKernelIvEEvv --------------------------
	.section	.nv.info._ZN3cub18CUB_300001_SM_10006detail11EmptyKernelIvEEvv,"",@"SHT_CUDA_INFO"
	.sectionflags	@""
	.align	4


	//----- nvinfo : EIATTR_CUDA_API_VERSION
	.align		4
        /*0000*/ 	.byte	0x04, 0x37
        /*0002*/ 	.short	(.L_56 - .L_55)
.L_55:
        /*0004*/ 	.word	0x00000082


	//----- nvinfo : EIATTR_SPARSE_MMA_MASK
	.align		4
.L_56:
        /*0008*/ 	.byte	0x03, 0x50
        /*000a*/ 	.short	0x0000


	//----- nvinfo : EIATTR_MAXREG_COUNT
	.align		4
        /*000c*/ 	.byte	0x03, 0x1b
        /*000e*/ 	.short	0x00ff


	//----- nvinfo : EIATTR_MERCURY_ISA_VERSION
	.align		4
        /*0010*/ 	.byte	0x03, 0x5f
        /*0012*/ 	.short	0x0101


	//----- nvinfo : EIATTR_VRC_CTA_INIT_COUNT
	.align		4
        /*0014*/ 	.byte	0x02, 0x4a
	.zero		1
	.zero		1


	//----- nvinfo : EIATTR_EXIT_INSTR_OFFSETS
	.align		4
        /*0018*/ 	.byte	0x04, 0x1c
        /*001a*/ 	.short	(.L_58 - .L_57)


	//   ....[0]....
.L_57:
        /*001c*/ 	.word	0x00000010


	//----- nvinfo : EIATTR_SW_WAR
	.align		4
.L_58:
        /*0020*/ 	.byte	0x04, 0x36
        /*0022*/ 	.short	(.L_60 - .L_59)
.L_59:
        /*0024*/ 	.word	0x00000008
.L_60:


//--------------------- .nv.info._Z11ckCountWordPcS_Pi --------------------------
	.section	.nv.info._Z11ckCountWordPcS_Pi,"",@"SHT_CUDA_INFO"
	.sectionflags	@""
	.align	4


	//----- nvinfo : EIATTR_CUDA_API_VERSION
	.align		4
        /*0000*/ 	.byte	0x04, 0x37
        /*0002*/ 	.short	(.L_62 - .L_61)
.L_61:
        /*0004*/ 	.word	0x00000082


	//----- nvinfo : EIATTR_KPARAM_INFO
	.align		4
.L_62:
        /*0008*/ 	.byte	0x04, 0x17
        /*000a*/ 	.short	(.L_64 - .L_63)
.L_63:
        /*000c*/ 	.word	0x00000000
        /*0010*/ 	.short	0x0002
        /*0012*/ 	.short	0x0010
        /*0014*/ 	.byte	0x00, 0xf5, 0x21, 0x00


	//----- nvinfo : EIATTR_KPARAM_INFO
	.align		4
.L_64:
        /*0018*/ 	.byte	0x04, 0x17
        /*001a*/ 	.short	(.L_66 - .L_65)
.L_65:
        /*001c*/ 	.word	0x00000000
        /*0020*/ 	.short	0x0001
        /*0022*/ 	.short	0x0008
        /*0024*/ 	.byte	0x00, 0xf5, 0x21, 0x00


	//----- nvinfo : EIATTR_KPARAM_INFO
	.align		4
.L_66:
        /*0028*/ 	.byte	0x04, 0x17
        /*002a*/ 	.short	(.L_68 - .L_67)
.L_67:
        /*002c*/ 	.word	0x00000000
        /*0030*/ 	.short	0x0000
        /*0032*/ 	.short	0x0000
        /*0034*/ 	.byte	0x00, 0xf5, 0x21, 0x00


	//----- nvinfo : EIATTR_SPARSE_MMA_MASK
	.align		4
.L_68:
        /*0038*/ 	.byte	0x03, 0x50
        /*003a*/ 	.short	0x0000


	//----- nvinfo : EIATTR_MAXREG_COUNT
	.align		4
        /*003c*/ 	.byte	0x03, 0x1b
        /*003e*/ 	.short	0x00ff


	//----- nvinfo : EIATTR_MERCURY_ISA_VERSION
	.align		4
        /*0040*/ 	.byte	0x03, 0x5f
        /*0042*/ 	.short	0x0101


	//----- nvinfo : EIATTR_VRC_CTA_INIT_COUNT
	.align		4
        /*0044*/ 	.byte	0x02, 0x4a
	.zero		1
	.zero		1


	//----- nvinfo : EIATTR_EXIT_INSTR_OFFSETS
	.align		4
        /*0048*/ 	.byte	0x04, 0x1c
        /*004a*/ 	.short	(.L_70 - .L_69)


	//   ....[0]....
.L_69:
        /*004c*/ 	.word	0x00000330


	//----- nvinfo : EIATTR_CRS_STACK_SIZE
	.align		4
.L_70:
        /*0050*/ 	.byte	0x04, 0x1e
        /*0052*/ 	.short	(.L_72 - .L_71)
.L_71:
        /*0054*/ 	.word	0x00000000


	//----- nvinfo : EIATTR_CBANK_PARAM_SIZE
	.align		4
.L_72:
        /*0058*/ 	.byte	0x03, 0x19
        /*005a*/ 	.short	0x0018


	//----- nvinfo : EIATTR_PARAM_CBANK
	.align		4
        /*005c*/ 	.byte	0x04, 0x0a
        /*005e*/ 	.short	(.L_74 - .L_73)
	.align		4
.L_73:
        /*0060*/ 	.word	index@(.nv.constant0._Z11ckCountWordPcS_Pi)
        /*0064*/ 	.short	0x0380
        /*0066*/ 	.short	0x0018


	//----- nvinfo : EIATTR_SW_WAR
	.align		4
.L_74:
        /*0068*/ 	.byte	0x04, 0x36
        /*006a*/ 	.short	(.L_76 - .L_75)
.L_75:
        /*006c*/ 	.word	0x00000008
.L_76:


//--------------------- .nv.callgraph             --------------------------
	.section	.nv.callgraph,"",@"SHT_CUDA_CALLGRAPH"
	.align	4
	.sectionentsize	8
	.align		4
        /*0000*/ 	.word	0x00000000
	.align		4
        /*0004*/ 	.word	0xffffffff
	.align		4
        /*0008*/ 	.word	0x00000000
	.align		4
        /*000c*/ 	.word	0xfffffffe
	.align		4
        /*0010*/ 	.word	0x00000000
	.align		4
        /*0014*/ 	.word	0xfffffffd
	.align		4
        /*0018*/ 	.word	0x00000000
	.align		4
        /*001c*/ 	.word	0xfffffffc


//--------------------- .nv.constant4             --------------------------
	.section	.nv.constant4,"a",@progbits
	.align	8
	.align		8
.nv.constant4:
        /*0000*/ 	.dword	_ZN34_INTERNAL_b0b6cdf5_4_k_cu_4611ecad4cuda3std3__45__cpo5beginE
	.align		8
        /*0008*/ 	.dword	_ZN34_INTERNAL_b0b6cdf5_4_k_cu_4611ecad4cuda3std3__45__cpo3endE
	.align		8
        /*0010*/ 	.dword	_ZN34_INTERNAL_b0b6cdf5_4_k_cu_4611ecad4cuda3std3__45__cpo6cbeginE
	.align		8
        /*0018*/ 	.dword	_ZN34_INTERNAL_b0b6cdf5_4_k_cu_4611ecad4cuda3std3__45__cpo4cendE
	.align		8
        /*0020*/ 	.dword	_ZN34_INTERNAL_b0b6cdf5_4_k_cu_4611ecad4cuda3std3__45__cpo6rbeginE
	.align		8
        /*0028*/ 	.dword	_ZN34_INTERNAL_b0b6cdf5_4_k_cu_4611ecad4cuda3std3__45__cpo4rendE
	.align		8
        /*0030*/ 	.dword	_ZN34_INTERNAL_b0b6cdf5_4_k_cu_4611ecad4cuda3std3__45__cpo7crbeginE
	.align		8
        /*0038*/ 	.dword	_ZN34_INTERNAL_b0b6cdf5_4_k_cu_4611ecad4cuda3std3__45__cpo5crendE
	.align		8
        /*0040*/ 	.dword	_ZN34_INTERNAL_b0b6cdf5_4_k_cu_4611ecad4cuda3std3__436_GLOBAL__N__b0b6cdf5_4_k_cu_4611ecad6ignoreE
	.align		8
        /*0048*/ 	.dword	_ZN34_INTERNAL_b0b6cdf5_4_k_cu_4611ecad4cuda3std3__419piecewise_constructE
	.align		8
        /*0050*/ 	.dword	_ZN34_INTERNAL_b0b6cdf5_4_k_cu_4611ecad4cuda3std3__48in_placeE
	.align		8
        /*0058*/ 	.dword	_ZN34_INTERNAL_b0b6cdf5_4_k_cu_4611ecad4cuda3std3__420unreachable_sentinelE
	.align		8
        /*0060*/ 	.dword	_ZN34_INTERNAL_b0b6cdf5_4_k_cu_4611ecad4cuda3std3__47nulloptE
	.align		8
        /*0068*/ 	.dword	_ZN34_INTERNAL_b0b6cdf5_4_k_cu_4611ecad4cuda3std3__48unexpectE
	.align		8
        /*0070*/ 	.dword	_ZN34_INTERNAL_b0b6cdf5_4_k_cu_4611ecad4cuda3std6ranges3__45__cpo4swapE
	.align		8
        /*0078*/ 	.dword	_ZN34_INTERNAL_b0b6cdf5_4_k_cu_4611ecad4cuda3std6ranges3__45__cpo9iter_moveE
	.align		8
        /*0080*/ 	.dword	_ZN34_INTERNAL_b0b6cdf5_4_k_cu_4611ecad4cuda3std6ranges3__45__cpo5beginE
	.align		8
        /*0088*/ 	.dword	_ZN34_INTERNAL_b0b6cdf5_4_k_cu_4611ecad4cuda3std6ranges3__45__cpo3endE
	.align		8
        /*0090*/ 	.dword	_ZN34_INTERNAL_b0b6cdf5_4_k_cu_4611ecad4cuda3std6ranges3__45__cpo6cbeginE
	.align		8
        /*0098*/ 	.dword	_ZN34_INTERNAL_b0b6cdf5_4_k_cu_4611ecad4cuda3std6ranges3__45__cpo4cendE
	.align		8
        /*00a0*/ 	.dword	_ZN34_INTERNAL_b0b6cdf5_4_k_cu_4611ecad4cuda3std6ranges3__45__cpo7advanceE
	.align		8
        /*00a8*/ 	.dword	_ZN34_INTERNAL_b0b6cdf5_4_k_cu_4611ecad4cuda3std6ranges3__45__cpo9iter_swapE
	.align		8
        /*00b0*/ 	.dword	_ZN34_INTERNAL_b0b6cdf5_4_k_cu_4611ecad4cuda3std6ranges3__45__cpo4nextE
	.align		8
        /*00b8*/ 	.dword	_ZN34_INTERNAL_b0b6cdf5_4_k_cu_4611ecad4cuda3std6ranges3__45__cpo4prevE
	.align		8
        /*00c0*/ 	.dword	_ZN34_INTERNAL_b0b6cdf5_4_k_cu_4611ecad4cuda3std6ranges3__45__cpo4dataE
	.align		8
        /*00c8*/ 	.dword	_ZN34_INTERNAL_b0b6cdf5_4_k_cu_4611ecad4cuda3std6ranges3__45__cpo5cdataE
	.align		8
        /*00d0*/ 	.dword	_ZN34_INTERNAL_b0b6cdf5_4_k_cu_4611ecad4cuda3std6ranges3__45__cpo4sizeE
	.align		8
        /*00d8*/ 	.dword	_ZN34_INTERNAL_b0b6cdf5_4_k_cu_4611ecad4cuda3std6ranges3__45__cpo5ssizeE
	.align		8
        /*00e0*/ 	.dword	_ZN34_INTERNAL_b0b6cdf5_4_k_cu_4611ecad4cuda3std6ranges3__45__cpo8distanceE
	.align		8
        /*00e8*/ 	.dword	_ZN34_INTERNAL_b0b6cdf5_4_k_cu_4611ecad6thrust24THRUST_300001_SM_1000_NS8cuda_cub3parE
	.align		8
        /*00f0*/ 	.dword	_ZN34_INTERNAL_b0b6cdf5_4_k_cu_4611ecad6thrust24THRUST_300001_SM_1000_NS8cuda_cub10par_nosyncE
	.align		8
        /*00f8*/ 	.dword	_ZN34_INTERNAL_b0b6cdf5_4_k_cu_4611ecad6thrust24THRUST_300001_SM_1000_NS6system6detail10sequential3seqE
	.align		8
        /*0100*/ 	.dword	_ZN34_INTERNAL_b0b6cdf5_4_k_cu_4611ecad6thrust24THRUST_300001_SM_1000_NS12placeholders2_1E
	.align		8
        /*0108*/ 	.dword	_ZN34_INTERNAL_b0b6cdf5_4_k_cu_4611ecad6thrust24THRUST_300001_SM_1000_NS12placeholders2_2E
	.align		8
        /*0110*/ 	.dword	_ZN34_INTERNAL_b0b6cdf5_4_k_cu_4611ecad6thrust24THRUST_300001_SM_1000_NS12placeholders2_3E
	.align		8
        /*0118*/ 	.dword	_ZN34_INTERNAL_b0b6cdf5_4_k_cu_4611ecad6thrust24THRUST_300001_SM_1000_NS12placeholders2_4E
	.align		8
        /*0120*/ 	.dword	_ZN34_INTERNAL_b0b6cdf5_4_k_cu_4611ecad6thrust24THRUST_300001_SM_1000_NS12placeholders2_5E
	.align		8
        /*0128*/ 	.dword	_ZN34_INTERNAL_b0b6cdf5_4_k_cu_4611ecad6thrust24THRUST_300001_SM_1000_NS12placeholders2_6E
	.align		8
        /*0130*/ 	.dword	_ZN34_INTERNAL_b0b6cdf5_4_k_cu_4611ecad6thrust24THRUST_300001_SM_1000_NS12placeholders2_7E
	.align		8
        /*0138*/ 	.dword	_ZN34_INTERNAL_b0b6cdf5_4_k_cu_4611ecad6thrust24THRUST_300001_SM_1000_NS12placeholders2_8E
	.align		8
        /*0140*/ 	.dword	_ZN34_INTERNAL_b0b6cdf5_4_k_cu_4611ecad6thrust24THRUST_300001_SM_1000_NS12placeholders2_9E
	.align		8
        /*0148*/ 	.dword	_ZN34_INTERNAL_b0b6cdf5_4_k_cu_4611ecad6thrust24THRUST_300001_SM_1000_NS12placeholders3_10E
	.align		8
        /*0150*/ 	.dword	_ZN34_INTERNAL_b0b6cdf5_4_k_cu_4611ecad6thrust24THRUST_300001_SM_1000_NS3seqE


//--------------------- .text._ZN3cub18CUB_300001_SM_10006detail11EmptyKernelIvEEvv --------------------------
	.section	.text._ZN3cub18CUB_300001_SM_10006detail11EmptyKernelIvEEvv,"ax",@progbits
	.align	128
        .global         _ZN3cub18CUB_300001_SM_10006detail11EmptyKernelIvEEvv
        .type           _ZN3cub18CUB_300001_SM_10006detail11EmptyKernelIvEEvv,@function
        .size           _ZN3cub18CUB_300001_SM_10006detail11EmptyKernelIvEEvv,(.L_x_7 - _ZN3cub18CUB_300001_SM_10006detail11EmptyKernelIvEEvv)
        .other          _ZN3cub18CUB_300001_SM_10006detail11EmptyKernelIvEEvv,@"STO_CUDA_ENTRY STV_DEFAULT"
_ZN3cub18CUB_300001_SM_10006detail11EmptyKernelIvEEvv:
.text._ZN3cub18CUB_300001_SM_10006detail11EmptyKernelIvEEvv:
[----:B------:R-:W-:Y:S01]  /*0000*/  LDC R1, c[0x0][0x37c] ;  /* 0x0000df00ff017b82 */ /* 0x000fe20000000800 */
[----:B------:R-:W-:Y:S05]  /*0010*/  EXIT ;  /* 0x000000000000794d */ /* 0x000fea0003800000 */
.L_x_0:
[----:B------:R-:W-:-:S00]  /*0020*/  BRA `(.L_x_0) ;  /* 0xfffffffc00fc7947 */ /* 0x000fc0000383ffff */
[----:B------:R-:W-:-:S00]  /*0030*/  NOP ;  /* 0x0000000000007918 */ /* 0x000fc00000000000 */
        /* <DEDUP_REMOVED lines=12> */
.L_x_7:


//--------------------- .text._Z11ckCountWordPcS_Pi --------------------------
	.section	.text._Z11ckCountWordPcS_Pi,"ax",@progbits
	.align	128
        .global         _Z11ckCountWordPcS_Pi
        .type           _Z11ckCountWordPcS_Pi,@function
        .size           _Z11ckCountWordPcS_Pi,(.L_x_8 - _Z11ckCountWordPcS_Pi)
        .other          _Z11ckCountWordPcS_Pi,@"STO_CUDA_ENTRY STV_DEFAULT"
_Z11ckCountWordPcS_Pi:
.text._Z11ckCountWordPcS_Pi:
[----:B------:R-:W-:Y:S01]  /*0000*/  LDC R1, c[0x0][0x37c] ;  /* 0x0000df00ff017b82 */ /* 0x000fe20000000800 */
[----:B------:R-:W0:Y:S07]  /*0010*/  S2R R3, SR_TID.X ;  /* 0x0000000000037919 */ /* 0x000e2e0000002100 */
[----:B------:R-:W0:Y:S01]  /*0020*/  S2UR UR4, SR_CTAID.X ;  /* 0x00000000000479c3 */ /* 0x000e220000002500 */
[----:B------:R-:W1:Y:S01]  /*0030*/  LDCU.64 UR6, c[0x0][0x388] ;  /* 0x00007100ff0677ac */ /* 0x000e620008000a00 */
[----:B------:R-:W2:Y:S06]  /*0040*/  LDCU.64 UR8, c[0x0][0x358] ;  /* 0x00006b00ff0877ac */ /* 0x000eac0008000a00 */
[----:B------:R-:W0:Y:S08]  /*0050*/  LDC R0, c[0x0][0x360] ;  /* 0x0000d800ff007b82 */ /* 0x000e300000000800 */
[----:B------:R-:W3:Y:S01]  /*0060*/  LDC.64 R4, c[0x0][0x390] ;  /* 0x0000e400ff047b82 */ /* 0x000ee20000000a00 */
[----:B0-----:R-:W-:Y:S01]  /*0070*/  IMAD R3, R0, UR4, R3 ;  /* 0x0000000400037c24 */ /* 0x001fe2000f8e0203 */
[----:B------:R-:W-:-:S03]  /*0080*/  UMOV UR4, URZ ;  /* 0x000000ff00047c82 */ /* 0x000fc60008000000 */
[C---:B------:R-:W-:Y:S02]  /*0090*/  IMAD R0, R3.reuse, 0x32c8, RZ ;  /* 0x000032c803007824 */ /* 0x040fe400078e02ff */
[----:B---3--:R-:W-:-:S03]  /*00a0*/  IMAD.WIDE R4, R3, 0x4, R4 ;  /* 0x0000000403047825 */ /* 0x008fc600078e0204 */
[----:B-1----:R-:W-:-:S04]  /*00b0*/  IADD3 R2, P0, PT, R0, UR6, RZ ;  /* 0x0000000600027c10 */ /* 0x002fc8000ff1e0ff */
[----:B--2---:R-:W-:-:S09]  /*00c0*/  LEA.HI.X.SX32 R3, R0, UR7, 0x1, P0 ;  /* 0x0000000700037c11 */ /* 0x004fd200080f0eff */
.L_x_5:
[----:B0-----:R-:W0:Y:S01]  /*00d0*/  LDCU.64 UR6, c[0x0][0x380] ;  /* 0x00007000ff0677ac */ /* 0x001e220008000a00 */
[----:B------:R-:W2:Y:S01]  /*00e0*/  LDG.E.U8 R9, desc[UR8][R2.64] ;  /* 0x0000000802097981 */ /* 0x000ea2000c1e1100 */
[----:B------:R-:W-:-:S04]  /*00f0*/  UIMAD UR5, UR4, 0x32c8, URZ ;  /* 0x000032c8040578a4 */ /* 0x000fc8000f8e02ff */
[----:B0-----:R-:W-:-:S04]  /*0100*/  UIADD3 UR5, UP0, UPT, UR5, UR6, URZ ;  /* 0x0000000605057290 */ /* 0x001fc8000ff1e0ff */
[----:B------:R-:W-:Y:S02]  /*0110*/  UIADD3.X UR6, UPT, UPT, URZ, UR7, URZ, UP0, !UPT ;  /* 0x00000007ff067290 */ /* 0x000fe400087fe4ff */
[----:B------:R-:W-:-:S04]  /*0120*/  IMAD.U32 R6, RZ, RZ, UR5 ;  /* 0x00000005ff067e24 */ /* 0x000fc8000f8e00ff */
[----:B------:R-:W-:-:S05]  /*0130*/  IMAD.U32 R7, RZ, RZ, UR6 ;  /* 0x00000006ff077e24 */ /* 0x000fca000f8e00ff */
[----:B------:R-:W2:Y:S01]  /*0140*/  LDG.E.U8 R6, desc[UR8][R6.64] ;  /* 0x0000000806067981 */ /* 0x000ea2000c1e1100 */
[----:B------:R-:W-:Y:S01]  /*0150*/  UIADD3 UR4, UPT, UPT, UR4, 0x1, URZ ;  /* 0x0000000104047890 */ /* 0x000fe2000fffe0ff */
[----:B------:R-:W-:Y:S03]  /*0160*/  BSSY.RECONVERGENT B0, `(.L_x_1) ;  /* 0x000001b000007945 */ /* 0x000fe60003800200 */
[----:B------:R-:W-:Y:S01]  /*0170*/  UISETP.NE.AND UP0, UPT, UR4, 0x2710, UPT ;  /* 0x000027100400788c */ /* 0x000fe2000bf05270 */
[----:B--2---:R-:W-:-:S13]  /*0180*/  ISETP.NE.AND P0, PT, R6, R9, PT ;  /* 0x000000090600720c */ /* 0x004fda0003f05270 */
[----:B------:R-:W-:Y:S05]  /*0190*/  @P0 BRA `(.L_x_2) ;  /* 0x00000000005c0947 */ /* 0x000fea0003800000 */
[----:B------:R-:W-:Y:S01]  /*01a0*/  MOV R11, UR5 ;  /* 0x00000005000b7c02 */ /* 0x000fe20008000f00 */
[----:B------:R-:W-:Y:S01]  /*01b0*/  IMAD.U32 R12, RZ, RZ, UR6 ;  /* 0x00000006ff0c7e24 */ /* 0x000fe2000f8e00ff */
[----:B------:R-:W-:Y:S01]  /*01c0*/  MOV R10, R3 ;  /* 0x00000003000a7202 */ /* 0x000fe20000000f00 */
[----:B------:R-:W-:-:S07]  /*01d0*/  IMAD.MOV.U32 R8, RZ, RZ, R2 ;  /* 0x000000ffff087224 */ /* 0x000fce00078e0002 */
.L_x_4:
[----:B------:R-:W-:-:S04]  /*01e0*/  PRMT R0, R6, 0x9910, RZ ;  /* 0x0000991006007816 */ /* 0x000fc800000000ff */
[----:B------:R-:W-:-:S13]  /*01f0*/  ISETP.NE.AND P0, PT, R0, RZ, PT ;  /* 0x000000ff0000720c */ /* 0x000fda0003f05270 */
[----:B------:R-:W-:Y:S05]  /*0200*/  @!P0 BRA `(.L_x_3) ;  /* 0x0000000000348947 */ /* 0x000fea0003800000 */
[----:B------:R-:W-:Y:S01]  /*0210*/  IMAD.MOV.U32 R6, RZ, RZ, R11 ;  /* 0x000000ffff067224 */ /* 0x000fe200078e000b */
[----:B------:R-:W-:Y:S01]  /*0220*/  MOV R9, R10 ;  /* 0x0000000a00097202 */ /* 0x000fe20000000f00 */
[----:B------:R-:W-:-:S05]  /*0230*/  IMAD.MOV.U32 R7, RZ, RZ, R12 ;  /* 0x000000ffff077224 */ /* 0x000fca00078e000c */
[----:B------:R-:W2:Y:S04]  /*0240*/  LDG.E.U8 R6, desc[UR8][R6.64+0x1] ;  /* 0x0000010806067981 */ /* 0x000ea8000c1e1100 */
[----:B------:R0:W2:Y:S01]  /*0250*/  LDG.E.U8 R9, desc[UR8][R8.64+0x1] ;  /* 0x0000010808097981 */ /* 0x0000a2000c1e1100 */
[----:B------:R-:W-:Y:S02]  /*0260*/  IADD3 R11, P1, PT, R11, 0x1, RZ ;  /* 0x000000010b0b7810 */ /* 0x000fe40007f3e0ff */
[----:B------:R-:W-:-:S03]  /*0270*/  IADD3 R0, P2, PT, R8, 0x1, RZ ;  /* 0x0000000108007810 */ /* 0x000fc60007f5e0ff */
[----:B------:R-:W-:Y:S01]  /*0280*/  IMAD.X R12, RZ, RZ, R12, P1 ;  /* 0x000000ffff0c7224 */ /* 0x000fe200008e060c */
[----:B------:R-:W-:Y:S01]  /*0290*/  IADD3.X R10, PT, PT, RZ, R10, RZ, P2, !PT ;  /* 0x0000000aff0a7210 */ /* 0x000fe200017fe4ff */
[----:B0-----:R-:W-:Y:S01]  /*02a0*/  IMAD.MOV.U32 R8, RZ, RZ, R0 ;  /* 0x000000ffff087224 */ /* 0x001fe200078e0000 */
[----:B--2---:R-:W-:-:S13]  /*02b0*/  ISETP.NE.AND P0, PT, R6, R9, PT ;  /* 0x000000090600720c */ /* 0x004fda0003f05270 */
[----:B------:R-:W-:Y:S05]  /*02c0*/  @!P0 BRA `(.L_x_4) ;  /* 0xfffffffc00c48947 */ /* 0x000fea000383ffff */
[----:B------:R-:W-:Y:S05]  /*02d0*/  BRA `(.L_x_2) ;  /* 0x00000000000c7947 */ /* 0x000fea0003800000 */
.L_x_3:
[----:B------:R-:W2:Y:S02]  /*02e0*/  LDG.E R0, desc[UR8][R4.64] ;  /* 0x0000000804007981 */ /* 0x000ea4000c1e1900 */
[----:B--2---:R-:W-:-:S05]  /*02f0*/  IADD3 R7, PT, PT, R0, 0x1, RZ ;  /* 0x0000000100077810 */ /* 0x004fca0007ffe0ff */
[----:B------:R0:W-:Y:S02]  /*0300*/  STG.E desc[UR8][R4.64], R7 ;  /* 0x0000000704007986 */ /* 0x0001e4000c101908 */
.L_x_2:
[----:B------:R-:W-:Y:S05]  /*0310*/  BSYNC.RECONVERGENT B0 ;  /* 0x0000000000007941 */ /* 0x000fea0003800200 */
.L_x_1:
[----:B------:R-:W-:Y:S05]  /*0320*/  BRA.U UP0, `(.L_x_5) ;  /* 0xfffffffd00687547 */ /* 0x000fea000b83ffff */
[----:B------:R-:W-:Y:S05]  /*0330*/  EXIT ;  /* 0x000000000000794d */ /* 0x000fea0003800000 */
.L_x_6:
        /* <DEDUP_REMOVED lines=12> */
.L_x_8:


//--------------------- .nv.shared.reserved.0     --------------------------
	.section	.nv.shared.reserved.0,"aw",@nobits
	.weak		__nv_reservedSMEM_offset_0_alias
	.size		__nv_reservedSMEM_offset_0_alias, 0, 64
	.other		__nv_reservedSMEM_offset_0_alias,@"STO_CUDA_RESERVED_SHARED STV_DEFAULT"
__nv_reservedSMEM_offset_0_alias:
	.zero		0
	.zero		64


//--------------------- .nv.global                --------------------------
	.section	.nv.global,"aw",@nobits
.nv.global:
	.type		_ZN34_INTERNAL_b0b6cdf5_4_k_cu_4611ecad6thrust24THRUST_300001_SM_1000_NS3seqE,@object
	.size		_ZN34_INTERNAL_b0b6cdf5_4_k_cu_4611ecad6thrust24THRUST_300001_SM_1000_NS3seqE,(_ZN34_INTERNAL_b0b6cdf5_4_k_cu_4611ecad4cuda3std3__48in_placeE - _ZN34_INTERNAL_b0b6cdf5_4_k_cu_4611ecad6thrust24THRUST_300001_SM_1000_NS3seqE)
_ZN34_INTERNAL_b0b6cdf5_4_k_cu_4611ecad6thrust24THRUST_300001_SM_1000_NS3seqE:
	.zero		1
	.type		_ZN34_INTERNAL_b0b6cdf5_4_k_cu_4611ecad4cuda3std3__48in_placeE,@object
	.size		_ZN34_INTERNAL_b0b6cdf5_4_k_cu_4611ecad4cuda3std3__48in_placeE,(_ZN34_INTERNAL_b0b6cdf5_4_k_cu_4611ecad4cuda3std6ranges3__45__cpo4sizeE - _ZN34_INTERNAL_b0b6cdf5_4_k_cu_4611ecad4cuda3std3__48in_placeE)
_ZN34_INTERNAL_b0b6cdf5_4_k_cu_4611ecad4cuda3std3__48in_placeE:
	.zero		1
	.type		_ZN34_INTERNAL_b0b6cdf5_4_k_cu_4611ecad4cuda3std6ranges3__45__cpo4sizeE,@object
	.size		_ZN34_INTERNAL_b0b6cdf5_4_k_cu_4611ecad4cuda3std6ranges3__45__cpo4sizeE,(_ZN34_INTERNAL_b0b6cdf5_4_k_cu_4611ecad6thrust24THRUST_300001_SM_1000_NS12placeholders2_3E - _ZN34_INTERNAL_b0b6cdf5_4_k_cu_4611ecad4cuda3std6ranges3__45__cpo4sizeE)
_ZN34_INTERNAL_b0b6cdf5_4_k_cu_4611ecad4cuda3std6ranges3__45__cpo4sizeE:
	.zero		1
	.type		_ZN34_INTERNAL_b0b6cdf5_4_k_cu_4611ecad6thrust24THRUST_300001_SM_1000_NS12placeholders2_3E,@object
	.size		_ZN34_INTERNAL_b0b6cdf5_4_k_cu_4611ecad6thrust24THRUST_300001_SM_1000_NS12placeholders2_3E,(_ZN34_INTERNAL_b0b6cdf5_4_k_cu_4611ecad4cuda3std3__45__cpo6cbeginE - _ZN34_INTERNAL_b0b6cdf5_4_k_cu_4611ecad6thrust24THRUST_300001_SM_1000_NS12placeholders2_3E)
_ZN34_INTERNAL_b0b6cdf5_4_k_cu_4611ecad6thrust24THRUST_300001_SM_1000_NS12placeholders2_3E:
	.zero		1
	.type		_ZN34_INTERNAL_b0b6cdf5_4_k_cu_4611ecad4cuda3std3__45__cpo6cbeginE,@object
	.size		_ZN34_INTERNAL_b0b6cdf5_4_k_cu_4611ecad4cuda3std3__45__cpo6cbeginE,(_ZN34_INTERNAL_b0b6cdf5_4_k_cu_4611ecad4cuda3std6ranges3__45__cpo6cbeginE - _ZN34_INTERNAL_b0b6cdf5_4_k_cu_4611ecad4cuda3std3__45__cpo6cbeginE)
_ZN34_INTERNAL_b0b6cdf5_4_k_cu_4611ecad4cuda3std3__45__cpo6cbeginE:
	.zero		1
	.type		_ZN34_INTERNAL_b0b6cdf5_4_k_cu_4611ecad4cuda3std6ranges3__45__cpo6cbeginE,@object
	.size		_ZN34_INTERNAL_b0b6cdf5_4_k_cu_4611ecad4cuda3std6ranges3__45__cpo6cbeginE,(_ZN34_INTERNAL_b0b6cdf5_4_k_cu_4611ecad6thrust24THRUST_300001_SM_1000_NS12placeholders2_7E - _ZN34_INTERNAL_b0b6cdf5_4_k_cu_4611ecad4cuda3std6ranges3__45__cpo6cbeginE)
_ZN34_INTERNAL_b0b6cdf5_4_k_cu_4611ecad4cuda3std6ranges3__45__cpo6cbeginE:
	.zero		1
	.type		_ZN34_INTERNAL_b0b6cdf5_4_k_cu_4611ecad6thrust24THRUST_300001_SM_1000_NS12placeholders2_7E,@object
	.size		_ZN34_INTERNAL_b0b6cdf5_4_k_cu_4611ecad6thrust24THRUST_300001_SM_1000_NS12placeholders2_7E,(_ZN34_INTERNAL_b0b6cdf5_4_k_cu_4611ecad4cuda3std3__45__cpo7crbeginE - _ZN34_INTERNAL_b0b6cdf5_4_k_cu_4611ecad6thrust24THRUST_300001_SM_1000_NS12placeholders2_7E)
_ZN34_INTERNAL_b0b6cdf5_4_k_cu_4611ecad6thrust24THRUST_300001_SM_1000_NS12placeholders2_7E:
	.zero		1
	.type		_ZN34_INTERNAL_b0b6cdf5_4_k_cu_4611ecad4cuda3std3__45__cpo7crbeginE,@object
	.size		_ZN34_INTERNAL_b0b6cdf5_4_k_cu_4611ecad4cuda3std3__45__cpo7crbeginE,(_ZN34_INTERNAL_b0b6cdf5_4_k_cu_4611ecad4cuda3std6ranges3__45__cpo4nextE - _ZN34_INTERNAL_b0b6cdf5_4_k_cu_4611ecad4cuda3std3__45__cpo7crbeginE)
_ZN34_INTERNAL_b0b6cdf5_4_k_cu_4611ecad4cuda3std3__45__cpo7crbeginE:
	.zero		1
	.type		_ZN34_INTERNAL_b0b6cdf5_4_k_cu_4611ecad4cuda3std6ranges3__45__cpo4nextE,@object
	.size		_ZN34_INTERNAL_b0b6cdf5_4_k_cu_4611ecad4cuda3std6ranges3__45__cpo4nextE,(_ZN34_INTERNAL_b0b6cdf5_4_k_cu_4611ecad4cuda3std6ranges3__45__cpo4swapE - _ZN34_INTERNAL_b0b6cdf5_4_k_cu_4611ecad4cuda3std6ranges3__45__cpo4nextE)
_ZN34_INTERNAL_b0b6cdf5_4_k_cu_4611ecad4cuda3std6ranges3__45__cpo4nextE:
	.zero		1
	.type		_ZN34_INTERNAL_b0b6cdf5_4_k_cu_4611ecad4cuda3std6ranges3__45__cpo4swapE,@object
	.size		_ZN34_INTERNAL_b0b6cdf5_4_k_cu_4611ecad4cuda3std6ranges3__45__cpo4swapE,(_ZN34_INTERNAL_b0b6cdf5_4_k_cu_4611ecad6thrust24THRUST_300001_SM_1000_NS8cuda_cub10par_nosyncE - _ZN34_INTERNAL_b0b6cdf5_4_k_cu_4611ecad4cuda3std6ranges3__45__cpo4swapE)
_ZN34_INTERNAL_b0b6cdf5_4_k_cu_4611ecad4cuda3std6ranges3__45__cpo4swapE:
	.zero		1
	.type		_ZN34_INTERNAL_b0b6cdf5_4_k_cu_4611ecad6thrust24THRUST_300001_SM_1000_NS8cuda_cub10par_nosyncE,@object
	.size		_ZN34_INTERNAL_b0b6cdf5_4_k_cu_4611ecad6thrust24THRUST_300001_SM_1000_NS8cuda_cub10par_nosyncE,(_ZN34_INTERNAL_b0b6cdf5_4_k_cu_4611ecad6thrust24THRUST_300001_SM_1000_NS12placeholders2_9E - _ZN34_INTERNAL_b0b6cdf5_4_k_cu_4611ecad6thrust24THRUST_300001_SM_1000_NS8cuda_cub10par_nosyncE)
_ZN34_INTERNAL_b0b6cdf5_4_k_cu_4611ecad6thrust24THRUST_300001_SM_1000_NS8cuda_cub10par_nosyncE:
	.zero		1
	.type		_ZN34_INTERNAL_b0b6cdf5_4_k_cu_4611ecad6thrust24THRUST_300001_SM_1000_NS12placeholders2_9E,@object
	.size		_ZN34_INTERNAL_b0b6cdf5_4_k_cu_4611ecad6thrust24THRUST_300001_SM_1000_NS12placeholders2_9E,(_ZN34_INTERNAL_b0b6cdf5_4_k_cu_4611ecad4cuda3std3__436_GLOBAL__N__b0b6cdf5_4_k_cu_4611ecad6ignoreE - _ZN34_INTERNAL_b0b6cdf5_4_k_cu_4611ecad6thrust24THRUST_300001_SM_1000_NS12placeholders2_9E)
_ZN34_INTERNAL_b0b6cdf5_4_k_cu_4611ecad6thrust24THRUST_300001_SM_1000_NS12placeholders2_9E:
	.zero		1
	.type		_ZN34_INTERNAL_b0b6cdf5_4_k_cu_4611ecad4cuda3std3__436_GLOBAL__N__b0b6cdf5_4_k_cu_4611ecad6ignoreE,@object
	.size		_ZN34_INTERNAL_b0b6cdf5_4_k_cu_4611ecad4cuda3std3__436_GLOBAL__N__b0b6cdf5_4_k_cu_4611ecad6ignoreE,(_ZN34_INTERNAL_b0b6cdf5_4_k_cu_4611ecad4cuda3std6ranges3__45__cpo4dataE - _ZN34_INTERNAL_b0b6cdf5_4_k_cu_4611ecad4cuda3std3__436_GLOBAL__N__b0b6cdf5_4_k_cu_4611ecad6ignoreE)
_ZN34_INTERNAL_b0b6cdf5_4_k_cu_4611ecad4cuda3std3__436_GLOBAL__N__b0b6cdf5_4_k_cu_4611ecad6ignoreE:
	.zero		1
	.type		_ZN34_INTERNAL_b0b6cdf5_4_k_cu_4611ecad4cuda3std6ranges3__45__cpo4dataE,@object
	.size		_ZN34_INTERNAL_b0b6cdf5_4_k_cu_4611ecad4cuda3std6ranges3__45__cpo4dataE,(_ZN34_INTERNAL_b0b6cdf5_4_k_cu_4611ecad6thrust24THRUST_300001_SM_1000_NS12placeholders2_1E - _ZN34_INTERNAL_b0b6cdf5_4_k_cu_4611ecad4cuda3std6ranges3__45__cpo4dataE)
_ZN34_INTERNAL_b0b6cdf5_4_k_cu_4611ecad4cuda3std6ranges3__45__cpo4dataE:
	.zero		1
	.type		_ZN34_INTERNAL_b0b6cdf5_4_k_cu_4611ecad6thrust24THRUST_300001_SM_1000_NS12placeholders2_1E,@object
	.size		_ZN34_INTERNAL_b0b6cdf5_4_k_cu_4611ecad6thrust24THRUST_300001_SM_1000_NS12placeholders2_1E,(_ZN34_INTERNAL_b0b6cdf5_4_k_cu_4611ecad4cuda3std3__45__cpo5beginE - _ZN34_INTERNAL_b0b6cdf5_4_k_cu_4611ecad6thrust24THRUST_300001_SM_1000_NS12placeholders2_1E)
_ZN34_INTERNAL_b0b6cdf5_4_k_cu_4611ecad6thrust24THRUST_300001_SM_1000_NS12placeholders2_1E:
	.zero		1
	.type		_ZN34_INTERNAL_b0b6cdf5_4_k_cu_4611ecad4cuda3std3__45__cpo5beginE,@object
	.size		_ZN34_INTERNAL_b0b6cdf5_4_k_cu_4611ecad4cuda3std3__45__cpo5beginE,(_ZN34_INTERNAL_b0b6cdf5_4_k_cu_4611ecad4cuda3std6ranges3__45__cpo5beginE - _ZN34_INTERNAL_b0b6cdf5_4_k_cu_4611ecad4cuda3std3__45__cpo5beginE)
_ZN34_INTERNAL_b0b6cdf5_4_k_cu_4611ecad4cuda3std3__45__cpo5beginE:
	.zero		1
	.type		_ZN34_INTERNAL_b0b6cdf5_4_k_cu_4611ecad4cuda3std6ranges3__45__cpo5beginE,@object
	.size		_ZN34_INTERNAL_b0b6cdf5_4_k_cu_4611ecad4cuda3std6ranges3__45__cpo5beginE,(_ZN34_INTERNAL_b0b6cdf5_4_k_cu_4611ecad6thrust24THRUST_300001_SM_1000_NS12placeholders2_5E - _ZN34_INTERNAL_b0b6cdf5_4_k_cu_4611ecad4cuda3std6ranges3__45__cpo5beginE)
_ZN34_INTERNAL_b0b6cdf5_4_k_cu_4611ecad4cuda3std6ranges3__45__cpo5beginE:
	.zero		1
	.type		_ZN34_INTERNAL_b0b6cdf5_4_k_cu_4611ecad6thrust24THRUST_300001_SM_1000_NS12placeholders2_5E,@object
	.size		_ZN34_INTERNAL_b0b6cdf5_4_k_cu_4611ecad6thrust24THRUST_300001_SM_1000_NS12placeholders2_5E,(_ZN34_INTERNAL_b0b6cdf5_4_k_cu_4611ecad4cuda3std3__45__cpo6rbeginE - _ZN34_INTERNAL_b0b6cdf5_4_k_cu_4611ecad6thrust24THRUST_300001_SM_1000_NS12placeholders2_5E)
_ZN34_INTERNAL_b0b6cdf5_4_k_cu_4611ecad6thrust24THRUST_300001_SM_1000_NS12placeholders2_5E:
	.zero		1
	.type		_ZN34_INTERNAL_b0b6cdf5_4_k_cu_4611ecad4cuda3std3__45__cpo6rbeginE,@object
	.size		_ZN34_INTERNAL_b0b6cdf5_4_k_cu_4611ecad4cuda3std3__45__cpo6rbeginE,(_ZN34_INTERNAL_b0b6cdf5_4_k_cu_4611ecad4cuda3std6ranges3__45__cpo7advanceE - _ZN34_INTERNAL_b0b6cdf5_4_k_cu_4611ecad4cuda3std3__45__cpo6rbeginE)
_ZN34_INTERNAL_b0b6cdf5_4_k_cu_4611ecad4cuda3std3__45__cpo6rbeginE:
	.zero		1
	.type		_ZN34_INTERNAL_b0b6cdf5_4_k_cu_4611ecad4cuda3std6ranges3__45__cpo7advanceE,@object
	.size		_ZN34_INTERNAL_b0b6cdf5_4_k_cu_4611ecad4cuda3std6ranges3__45__cpo7advanceE,(_ZN34_INTERNAL_b0b6cdf5_4_k_cu_4611ecad4cuda3std3__47nulloptE - _ZN34_INTERNAL_b0b6cdf5_4_k_cu_4611ecad4cuda3std6ranges3__45__cpo7advanceE)
_ZN34_INTERNAL_b0b6cdf5_4_k_cu_4611ecad4cuda3std6ranges3__45__cpo7advanceE:
	.zero		1
	.type		_ZN34_INTERNAL_b0b6cdf5_4_k_cu_4611ecad4cuda3std3__47nulloptE,@object
	.size		_ZN34_INTERNAL_b0b6cdf5_4_k_cu_4611ecad4cuda3std3__47nulloptE,(_ZN34_INTERNAL_b0b6cdf5_4_k_cu_4611ecad4cuda3std6ranges3__45__cpo8distanceE - _ZN34_INTERNAL_b0b6cdf5_4_k_cu_4611ecad4cuda3std3__47nulloptE)
_ZN34_INTERNAL_b0b6cdf5_4_k_cu_4611ecad4cuda3std3__47nulloptE:
	.zero		1
	.type		_ZN34_INTERNAL_b0b6cdf5_4_k_cu_4611ecad4cuda3std6ranges3__45__cpo8distanceE,@object
	.size		_ZN34_INTERNAL_b0b6cdf5_4_k_cu_4611ecad4cuda3std6ranges3__45__cpo8distanceE,(_ZN34_INTERNAL_b0b6cdf5_4_k_cu_4611ecad6thrust24THRUST_300001_SM_1000_NS12placeholders3_10E - _ZN34_INTERNAL_b0b6cdf5_4_k_cu_4611ecad4cuda3std6ranges3__45__cpo8distanceE)
_ZN34_INTERNAL_b0b6cdf5_4_k_cu_4611ecad4cuda3std6ranges3__45__cpo8distanceE:
	.zero		1
	.type		_ZN34_INTERNAL_b0b6cdf5_4_k_cu_4611ecad6thrust24THRUST_300001_SM_1000_NS12placeholders3_10E,@object
	.size		_ZN34_INTERNAL_b0b6cdf5_4_k_cu_4611ecad6thrust24THRUST_300001_SM_1000_NS12placeholders3_10E,(_ZN34_INTERNAL_b0b6cdf5_4_k_cu_4611ecad4cuda3std3__419piecewise_constructE - _ZN34_INTERNAL_b0b6cdf5_4_k_cu_4611ecad6thrust24THRUST_300001_SM_1000_NS12placeholders3_10E)
_ZN34_INTERNAL_b0b6cdf5_4_k_cu_4611ecad6thrust24THRUST_300001_SM_1000_NS12placeholders3_10E:
	.zero		1
	.type		_ZN34_INTERNAL_b0b6cdf5_4_k_cu_4611ecad4cuda3std3__419piecewise_constructE,@object
	.size		_ZN34_INTERNAL_b0b6cdf5_4_k_cu_4611ecad4cuda3std3__419piecewise_constructE,(_ZN34_INTERNAL_b0b6cdf5_4_k_cu_4611ecad4cuda3std6ranges3__45__cpo5cdataE - _ZN34_INTERNAL_b0b6cdf5_4_k_cu_4611ecad4cuda3std3__419piecewise_constructE)
_ZN34_INTERNAL_b0b6cdf5_4_k_cu_4611ecad4cuda3std3__419piecewise_constructE:
	.zero		1
	.type		_ZN34_INTERNAL_b0b6cdf5_4_k_cu_4611ecad4cuda3std6ranges3__45__cpo5cdataE,@object
	.size		_ZN34_INTERNAL_b0b6cdf5_4_k_cu_4611ecad4cuda3std6ranges3__45__cpo5cdataE,(_ZN34_INTERNAL_b0b6cdf5_4_k_cu_4611ecad6thrust24THRUST_300001_SM_1000_NS12placeholders2_2E - _ZN34_INTERNAL_b0b6cdf5_4_k_cu_4611ecad4cuda3std6ranges3__45__cpo5cdataE)
_ZN34_INTERNAL_b0b6cdf5_4_k_cu_4611ecad4cuda3std6ranges3__45__cpo5cdataE:
	.zero		1
	.type		_ZN34_INTERNAL_b0b6cdf5_4_k_cu_4611ecad6thrust24THRUST_300001_SM_1000_NS12placeholders2_2E,@object
	.size		_ZN34_INTERNAL_b0b6cdf5_4_k_cu_4611ecad6thrust24THRUST_300001_SM_1000_NS12placeholders2_2E,(_ZN34_INTERNAL_b0b6cdf5_4_k_cu_4611ecad4cuda3std3__45__cpo3endE - _ZN34_INTERNAL_b0b6cdf5_4_k_cu_4611ecad6thrust24THRUST_300001_SM_1000_NS12placeholders2_2E)
_ZN34_INTERNAL_b0b6cdf5_4_k_cu_4611ecad6thrust24THRUST_300001_SM_1000_NS12placeholders2_2E:
	.zero		1
	.type		_ZN34_INTERNAL_b0b6cdf5_4_k_cu_4611ecad4cuda3std3__45__cpo3endE,@object
	.size		_ZN34_INTERNAL_b0b6cdf5_4_k_cu_4611ecad4cuda3std3__45__cpo3endE,(_ZN34_INTERNAL_b0b6cdf5_4_k_cu_4611ecad4cuda3std6ranges3__45__cpo3endE - _ZN34_INTERNAL_b0b6cdf5_4_k_cu_4611ecad4cuda3std3__45__cpo3endE)
_ZN34_INTERNAL_b0b6cdf5_4_k_cu_4611ecad4cuda3std3__45__cpo3endE:
	.zero		1
	.type		_ZN34_INTERNAL_b0b6cdf5_4_k_cu_4611ecad4cuda3std6ranges3__45__cpo3endE,@object
	.size		_ZN34_INTERNAL_b0b6cdf5_4_k_cu_4611ecad4cuda3std6ranges3__45__cpo3endE,(_ZN34_INTERNAL_b0b6cdf5_4_k_cu_4611ecad6thrust24THRUST_300001_SM_1000_NS12placeholders2_6E - _ZN34_INTERNAL_b0b6cdf5_4_k_cu_4611ecad4cuda3std6ranges3__45__cpo3endE)
_ZN34_INTERNAL_b0b6cdf5_4_k_cu_4611ecad4cuda3std6ranges3__45__cpo3endE:
	.zero		1
	.type		_ZN34_INTERNAL_b0b6cdf5_4_k_cu_4611ecad6thrust24THRUST_300001_SM_1000_NS12placeholders2_6E,@object
	.size		_ZN34_INTERNAL_b0b6cdf5_4_k_cu_4611ecad6thrust24THRUST_300001_SM_1000_NS12placeholders2_6E,(_ZN34_INTERNAL_b0b6cdf5_4_k_cu_4611ecad4cuda3std3__45__cpo4rendE - _ZN34_INTERNAL_b0b6cdf5_4_k_cu_4611ecad6thrust24THRUST_300001_SM_1000_NS12placeholders2_6E)
_ZN34_INTERNAL_b0b6cdf5_4_k_cu_4611ecad6thrust24THRUST_300001_SM_1000_NS12placeholders2_6E:
	.zero		1
	.type		_ZN34_INTERNAL_b0b6cdf5_4_k_cu_4611ecad4cuda3std3__45__cpo4rendE,@object
	.size		_ZN34_INTERNAL_b0b6cdf5_4_k_cu_4611ecad4cuda3std3__45__cpo4rendE,(_ZN34_INTERNAL_b0b6cdf5_4_k_cu_4611ecad4cuda3std6ranges3__45__cpo9iter_swapE - _ZN34_INTERNAL_b0b6cdf5_4_k_cu_4611ecad4cuda3std3__45__cpo4rendE)
_ZN34_INTERNAL_b0b6cdf5_4_k_cu_4611ecad4cuda3std3__45__cpo4rendE:
	.zero		1
	.type		_ZN34_INTERNAL_b0b6cdf5_4_k_cu_4611ecad4cuda3std6ranges3__45__cpo9iter_swapE,@object
	.size		_ZN34_INTERNAL_b0b6cdf5_4_k_cu_4611ecad4cuda3std6ranges3__45__cpo9iter_swapE,(_ZN34_INTERNAL_b0b6cdf5_4_k_cu_4611ecad4cuda3std3__48unexpectE - _ZN34_INTERNAL_b0b6cdf5_4_k_cu_4611ecad4cuda3std6ranges3__45__cpo9iter_swapE)
_ZN34_INTERNAL_b0b6cdf5_4_k_cu_4611ecad4cuda3std6ranges3__45__cpo9iter_swapE:
	.zero		1
	.type		_ZN34_INTERNAL_b0b6cdf5_4_k_cu_4611ecad4cuda3std3__48unexpectE,@object
	.size		_ZN34_INTERNAL_b0b6cdf5_4_k_cu_4611ecad4cuda3std3__48unexpectE,(_ZN34_INTERNAL_b0b6cdf5_4_k_cu_4611ecad6thrust24THRUST_300001_SM_1000_NS8cuda_cub3parE - _ZN34_INTERNAL_b0b6cdf5_4_k_cu_4611ecad4cuda3std3__48unexpectE)
_ZN34_INTERNAL_b0b6cdf5_4_k_cu_4611ecad4cuda3std3__48unexpectE:
	.zero		1
	.type		_ZN34_INTERNAL_b0b6cdf5_4_k_cu_4611ecad6thrust24THRUST_300001_SM_1000_NS8cuda_cub3parE,@object
	.size		_ZN34_INTERNAL_b0b6cdf5_4_k_cu_4611ecad6thrust24THRUST_300001_SM_1000_NS8cuda_cub3parE,(_ZN34_INTERNAL_b0b6cdf5_4_k_cu_4611ecad6thrust24THRUST_300001_SM_1000_NS12placeholders2_4E - _ZN34_INTERNAL_b0b6cdf5_4_k_cu_4611ecad6thrust24THRUST_300001_SM_1000_NS8cuda_cub3parE)
_ZN34_INTERNAL_b0b6cdf5_4_k_cu_4611ecad6thrust24THRUST_300001_SM_1000_NS8cuda_cub3parE:
	.zero		1
	.type		_ZN34_INTERNAL_b0b6cdf5_4_k_cu_4611ecad6thrust24THRUST_300001_SM_1000_NS12placeholders2_4E,@object
	.size		_ZN34_INTERNAL_b0b6cdf5_4_k_cu_4611ecad6thrust24THRUST_300001_SM_1000_NS12placeholders2_4E,(_ZN34_INTERNAL_b0b6cdf5_4_k_cu_4611ecad4cuda3std3__45__cpo4cendE - _ZN34_INTERNAL_b0b6cdf5_4_k_cu_4611ecad6thrust24THRUST_300001_SM_1000_NS12placeholders2_4E)
_ZN34_INTERNAL_b0b6cdf5_4_k_cu_4611ecad6thrust24THRUST_300001_SM_1000_NS12placeholders2_4E:
	.zero		1
	.type		_ZN34_INTERNAL_b0b6cdf5_4_k_cu_4611ecad4cuda3std3__45__cpo4cendE,@object
	.size		_ZN34_INTERNAL_b0b6cdf5_4_k_cu_4611ecad4cuda3std3__45__cpo4cendE,(_ZN34_INTERNAL_b0b6cdf5_4_k_cu_4611ecad4cuda3std6ranges3__45__cpo4cendE - _ZN34_INTERNAL_b0b6cdf5_4_k_cu_4611ecad4cuda3std3__45__cpo4cendE)
_ZN34_INTERNAL_b0b6cdf5_4_k_cu_4611ecad4cuda3std3__45__cpo4cendE:
	.zero		1
	.type		_ZN34_INTERNAL_b0b6cdf5_4_k_cu_4611ecad4cuda3std6ranges3__45__cpo4cendE,@object
	.size		_ZN34_INTERNAL_b0b6cdf5_4_k_cu_4611ecad4cuda3std6ranges3__45__cpo4cendE,(_ZN34_INTERNAL_b0b6cdf5_4_k_cu_4611ecad4cuda3std3__420unreachable_sentinelE - _ZN34_INTERNAL_b0b6cdf5_4_k_cu_4611ecad4cuda3std6ranges3__45__cpo4cendE)
_ZN34_INTERNAL_b0b6cdf5_4_k_cu_4611ecad4cuda3std6ranges3__45__cpo4cendE:
	.zero		1
	.type		_ZN34_INTERNAL_b0b6cdf5_4_k_cu_4611ecad4cuda3std3__420unreachable_sentinelE,@object
	.size		_ZN34_INTERNAL_b0b6cdf5_4_k_cu_4611ecad4cuda3std3__420unreachable_sentinelE,(_ZN34_INTERNAL_b0b6cdf5_4_k_cu_4611ecad4cuda3std6ranges3__45__cpo5ssizeE - _ZN34_INTERNAL_b0b6cdf5_4_k_cu_4611ecad4cuda3std3__420unreachable_sentinelE)
_ZN34_INTERNAL_b0b6cdf5_4_k_cu_4611ecad4cuda3std3__420unreachable_sentinelE:
	.zero		1
	.type		_ZN34_INTERNAL_b0b6cdf5_4_k_cu_4611ecad4cuda3std6ranges3__45__cpo5ssizeE,@object
	.size		_ZN34_INTERNAL_b0b6cdf5_4_k_cu_4611ecad4cuda3std6ranges3__45__cpo5ssizeE,(_ZN34_INTERNAL_b0b6cdf5_4_k_cu_4611ecad6thrust24THRUST_300001_SM_1000_NS12placeholders2_8E - _ZN34_INTERNAL_b0b6cdf5_4_k_cu_4611ecad4cuda3std6ranges3__45__cpo5ssizeE)
_ZN34_INTERNAL_b0b6cdf5_4_k_cu_4611ecad4cuda3std6ranges3__45__cpo5ssizeE:
	.zero		1
	.type		_ZN34_INTERNAL_b0b6cdf5_4_k_cu_4611ecad6thrust24THRUST_300001_SM_1000_NS12placeholders2_8E,@object
	.size		_ZN34_INTERNAL_b0b6cdf5_4_k_cu_4611ecad6thrust24THRUST_300001_SM_1000_NS12placeholders2_8E,(_ZN34_INTERNAL_b0b6cdf5_4_k_cu_4611ecad4cuda3std3__45__cpo5crendE - _ZN34_INTERNAL_b0b6cdf5_4_k_cu_4611ecad6thrust24THRUST_300001_SM_1000_NS12placeholders2_8E)
_ZN34_INTERNAL_b0b6cdf5_4_k_cu_4611ecad6thrust24THRUST_300001_SM_1000_NS12placeholders2_8E:
	.zero		1
	.type		_ZN34_INTERNAL_b0b6cdf5_4_k_cu_4611ecad4cuda3std3__45__cpo5crendE,@object
	.size		_ZN34_INTERNAL_b0b6cdf5_4_k_cu_4611ecad4cuda3std3__45__cpo5crendE,(_ZN34_INTERNAL_b0b6cdf5_4_k_cu_4611ecad4cuda3std6ranges3__45__cpo4prevE - _ZN34_INTERNAL_b0b6cdf5_4_k_cu_4611ecad4cuda3std3__45__cpo5crendE)
_ZN34_INTERNAL_b0b6cdf5_4_k_cu_4611ecad4cuda3std3__45__cpo5crendE:
	.zero		1
	.type		_ZN34_INTERNAL_b0b6cdf5_4_k_cu_4611ecad4cuda3std6ranges3__45__cpo4prevE,@object
	.size		_ZN34_INTERNAL_b0b6cdf5_4_k_cu_4611ecad4cuda3std6ranges3__45__cpo4prevE,(_ZN34_INTERNAL_b0b6cdf5_4_k_cu_4611ecad4cuda3std6ranges3__45__cpo9iter_moveE - _ZN34_INTERNAL_b0b6cdf5_4_k_cu_4611ecad4cuda3std6ranges3__45__cpo4prevE)
_ZN34_INTERNAL_b0b6cdf5_4_k_cu_4611ecad4cuda3std6ranges3__45__cpo4prevE:
	.zero		1
	.type		_ZN34_INTERNAL_b0b6cdf5_4_k_cu_4611ecad4cuda3std6ranges3__45__cpo9iter_moveE,@object
	.size		_ZN34_INTERNAL_b0b6cdf5_4_k_cu_4611ecad4cuda3std6ranges3__45__cpo9iter_moveE,(_ZN34_INTERNAL_b0b6cdf5_4_k_cu_4611ecad6thrust24THRUST_300001_SM_1000_NS6system6detail10sequential3seqE - _ZN34_INTERNAL_b0b6cdf5_4_k_cu_4611ecad4cuda3std6ranges3__45__cpo9iter_moveE)
_ZN34_INTERNAL_b0b6cdf5_4_k_cu_4611ecad4cuda3std6ranges3__45__cpo9iter_moveE:
	.zero		1
	.type		_ZN34_INTERNAL_b0b6cdf5_4_k_cu_4611ecad6thrust24THRUST_300001_SM_1000_NS6system6detail10sequential3seqE,@object
	.size		_ZN34_INTERNAL_b0b6cdf5_4_k_cu_4611ecad6thrust24THRUST_300001_SM_1000_NS6system6detail10sequential3seqE,(.L_31 - _ZN34_INTERNAL_b0b6cdf5_4_k_cu_4611ecad6thrust24THRUST_300001_SM_1000_NS6system6detail10sequential3seqE)
_ZN34_INTERNAL_b0b6cdf5_4_k_cu_4611ecad6thrust24THRUST_300001_SM_1000_NS6system6detail10sequential3seqE:
	.zero		1
.L_31:


//--------------------- .nv.constant0._ZN3cub18CUB_300001_SM_10006detail11EmptyKernelIvEEvv --------------------------
	.section	.nv.constant0._ZN3cub18CUB_300001_SM_10006detail11EmptyKernelIvEEvv,"a",@progbits
	.sectionflags	@""
	.align	4
.nv.constant0._ZN3cub18CUB_300001_SM_10006detail11EmptyKernelIvEEvv:
	.zero		896


//--------------------- .nv.constant0._Z11ckCountWordPcS_Pi --------------------------
	.section	.nv.constant0._Z11ckCountWordPcS_Pi,"a",@progbits
	.sectionflags	@""
	.align	4
.nv.constant0._Z11ckCountWordPcS_Pi:
	.zero		920


//--------------------- SYMBOLS --------------------------

	.type		.nv.reservedSmem.offset0,@object
	.size		.nv.reservedSmem.offset0,0x4
